//
// Generated by NVIDIA NVVM Compiler
//
// Compiler Build ID: CL-36424714
// Cuda compilation tools, release 13.0, V13.0.88
// Based on NVVM 20.0.0
//

.version 9.0
.target sm_100
.address_size 64

	// .globl	_Z11scaleKernelPfm

.visible .entry _Z11scaleKernelPfm(
	.param .u64 .ptr .align 1 _Z11scaleKernelPfm_param_0,
	.param .u64 _Z11scaleKernelPfm_param_1
)
{
	.reg .pred 	%p<2>;
	.reg .b32 	%r<5>;
	.reg .b32 	%f<3>;
	.reg .b64 	%rd<7>;

	ld.param.u64 	%rd2, [_Z11scaleKernelPfm_param_0];
	ld.param.u64 	%rd3, [_Z11scaleKernelPfm_param_1];
	mov.u32 	%r1, %ctaid.x;
	mov.u32 	%r2, %ntid.x;
	mov.u32 	%r3, %tid.x;
	mad.lo.s32 	%r4, %r1, %r2, %r3;
	cvt.u64.u32 	%rd1, %r4;
	setp.le.u64 	%p1, %rd3, %rd1;
	@%p1 bra 	$L__BB0_2;
	cvta.to.global.u64 	%rd4, %rd2;
	shl.b64 	%rd5, %rd1, 2;
	add.s64 	%rd6, %rd4, %rd5;
	ld.global.f32 	%f1, [%rd6];
	add.f32 	%f2, %f1, %f1;
	st.global.f32 	[%rd6], %f2;
$L__BB0_2:
	ret;

}


// ===== COMPILED SASS (sm_100) =====

	.target	sm_100

	.elftype	@"ET_EXEC"


//--------------------- .note.nv.tkinfo           --------------------------
	.section	.note.nv.tkinfo,"",@"SHT_NOTE"
	.sectionflags	@"SHF_NOTE_NV_TKINFO"
	.tkinfo
        /*0018*/ 	.word	0x00000002
        /*0030*/ 	.string	""
        /*0030*/ 	.string	"ptxas"
        /*0030*/ 	.string	"Cuda compilation tools, release 13.0, V13.0.88"
        /*0030*/ 	.string	"Build cuda_13.0.r13.0/compiler.36424714_0"
        /*0030*/ 	.string	"-arch sm_100 -m 64 "



//--------------------- .note.nv.cuinfo           --------------------------
	.section	.note.nv.cuinfo,"",@"SHT_NOTE"
	.sectionflags	@"SHF_NOTE_NV_CUINFO"
        /*0018*/ 	.short	0x0002
        /*001a*/ 	.short	0x0064
        /*001c*/ 	.short	0x0082
	.zero		2


//--------------------- .nv.info                  --------------------------
	.section	.nv.info,"",@"SHT_CUDA_INFO"
	.align	4


	//----- nvinfo : EIATTR_REGCOUNT
	.align		4
        /*0000*/ 	.byte	0x04, 0x2f
        /*0002*/ 	.short	(.L_1 - .L_0)
	.align		4
.L_0:
        /*0004*/ 	.word	index@(_Z11scaleKernelPfm)
        /*0008*/ 	.word	0x00000008


	//----- nvinfo : EIATTR_FRAME_SIZE
	.align		4
.L_1:
        /*000c*/ 	.byte	0x04, 0x11
        /*000e*/ 	.short	(.L_3 - .L_2)
	.align		4
.L_2:
        /*0010*/ 	.word	index@(_Z11scaleKernelPfm)
        /*0014*/ 	.word	0x00000000


	//----- nvinfo : EIATTR_MIN_STACK_SIZE
	.align		4
.L_3:
        /*0018*/ 	.byte	0x04, 0x12
        /*001a*/ 	.short	(.L_5 - .L_4)
	.align		4
.L_4:
        /*001c*/ 	.word	index@(_Z11scaleKernelPfm)
        /*0020*/ 	.word	0x00000000
.L_5:


//--------------------- .nv.compat                --------------------------
	.section	.nv.compat,"",@"SHT_CUDA_COMPAT_INFO"
	.align	4
        /*0000*/ 	.byte	0x02, 0x09, 0x00, 0x00, 0x02, 0x02, 0x01, 0x00, 0x02, 0x05, 0x05, 0x00, 0x03, 0x07, 0x01, 0x01
        /*0010*/ 	.byte	0x02, 0x03, 0x00, 0x00, 0x02, 0x06, 0x01, 0x00, 0x04, 0x0b, 0x08, 0x00, 0x09, 0x00, 0x00, 0x00
        /*0020*/ 	.byte	0x00, 0x00, 0x00, 0x00


//--------------------- .nv.info._Z11scaleKernelPfm --------------------------
	.section	.nv.info._Z11scaleKernelPfm,"",@"SHT_CUDA_INFO"
	.sectionflags	@""
	.align	4


	//----- nvinfo : EIATTR_CUDA_API_VERSION
	.align		4
        /*0000*/ 	.byte	0x04, 0x37
        /*0002*/ 	.short	(.L_7 - .L_6)
.L_6:
        /*0004*/ 	.word	0x00000082


	//----- nvinfo : EIATTR_KPARAM_INFO
	.align		4
.L_7:
        /*0008*/ 	.byte	0x04, 0x17
        /*000a*/ 	.short	(.L_9 - .L_8)
.L_8:
        /*000c*/ 	.word	0x00000000
        /*0010*/ 	.short	0x0001
        /*0012*/ 	.short	0x0008
        /*0014*/ 	.byte	0x00, 0xf0, 0x21, 0x00


	//----- nvinfo : EIATTR_KPARAM_INFO
	.align		4
.L_9:
        /*0018*/ 	.byte	0x04, 0x17
        /*001a*/ 	.short	(.L_11 - .L_10)
.L_10:
        /*001c*/ 	.word	0x00000000
        /*0020*/ 	.short	0x0000
        /*0022*/ 	.short	0x0000
        /*0024*/ 	.byte	0x00, 0xf5, 0x21, 0x00


	//----- nvinfo : EIATTR_SPARSE_MMA_MASK
	.align		4
.L_11:
        /*0028*/ 	.byte	0x03, 0x50
        /*002a*/ 	.short	0x0000


	//----- nvinfo : EIATTR_MAXREG_COUNT
	.align		4
        /*002c*/ 	.byte	0x03, 0x1b
        /*002e*/ 	.short	0x00ff


	//----- nvinfo : EIATTR_MERCURY_ISA_VERSION
	.align		4
        /*0030*/ 	.byte	0x03, 0x5f
        /*0032*/ 	.short	0x0101


	//----- nvinfo : EIATTR_VRC_CTA_INIT_COUNT
	.align		4
        /*0034*/ 	.byte	0x02, 0x4a
	.zero		1
	.zero		1


	//----- nvinfo : EIATTR_EXIT_INSTR_OFFSETS
	.align		4
        /*0038*/ 	.byte	0x04, 0x1c
        /*003a*/ 	.short	(.L_13 - .L_12)


	//   ....[0]....
.L_12:
        /*003c*/ 	.word	0x00000080


	//   ....[1]....
        /*0040*/ 	.word	0x00000100


	//----- nvinfo : EIATTR_CBANK_PARAM_SIZE
	.align		4
.L_13:
        /*0044*/ 	.byte	0x03, 0x19
        /*0046*/ 	.short	0x0010


	//----- nvinfo : EIATTR_PARAM_CBANK
	.align		4
        /*0048*/ 	.byte	0x04, 0x0a
        /*004a*/ 	.short	(.L_15 - .L_14)
	.align		4
.L_14:
        /*004c*/ 	.word	index@(.nv.constant0._Z11scaleKernelPfm)
        /*0050*/ 	.short	0x0380
        /*0052*/ 	.short	0x0010


	//----- nvinfo : EIATTR_SW_WAR
	.align		4
.L_15:
        /*0054*/ 	.byte	0x04, 0x36
        /*0056*/ 	.short	(.L_17 - .L_16)
.L_16:
        /*0058*/ 	.word	0x00000008
.L_17:


//--------------------- .nv.callgraph             --------------------------
	.section	.nv.callgraph,"",@"SHT_CUDA_CALLGRAPH"
	.align	4
	.sectionentsize	8
	.align		4
        /*0000*/ 	.word	0x00000000
	.align		4
        /*0004*/ 	.word	0xffffffff
	.align		4
        /*0008*/ 	.word	0x00000000
	.align		4
        /*000c*/ 	.word	0xfffffffe
	.align		4
        /*0010*/ 	.word	0x00000000
	.align		4
        /*0014*/ 	.word	0xfffffffd
	.align		4
        /*0018*/ 	.word	0x00000000
	.align		4
        /*001c*/ 	.word	0xfffffffc


//--------------------- .text._Z11scaleKernelPfm  --------------------------
	.section	.text._Z11scaleKernelPfm,"ax",@progbits
	.align	128
        .global         _Z11scaleKernelPfm
        .type           _Z11scaleKernelPfm,@function
        .size           _Z11scaleKernelPfm,(.L_x_1 - _Z11scaleKernelPfm)
        .other          _Z11scaleKernelPfm,@"STO_CUDA_ENTRY STV_DEFAULT"
_Z11scaleKernelPfm:
.text._Z11scaleKernelPfm:
[----:B------:R-:W-:Y:S01]  /*0000*/  LDC R1, c[0x0][0x37c] ;  /* 0x0000df00ff017b82 */ /* 0x000fe20000000800 */
[----:B------:R-:W0:Y:S07]  /*0010*/  S2R R3, SR_TID.X ;  /* 0x0000000000037919 */ /* 0x000e2e0000002100 */
[----:B------:R-:W0:Y:S01]  /*0020*/  S2UR UR4, SR_CTAID.X ;  /* 0x00000000000479c3 */ /* 0x000e220000002500 */
[----:B------:R-:W1:Y:S07]  /*0030*/  LDCU.64 UR6, c[0x0][0x388] ;  /* 0x00007100ff0677ac */ /* 0x000e6e0008000a00 */
[----:B------:R-:W0:Y:S02]  /*0040*/  LDC R0, c[0x0][0x360] ;  /* 0x0000d800ff007b82 */ /* 0x000e240000000800 */
[----:B0-----:R-:W-:-:S05]  /*0050*/  IMAD R0, R0, UR4, R3 ;  /* 0x0000000400007c24 */ /* 0x001fca000f8e0203 */
[----:B-1----:R-:W-:-:S04]  /*0060*/  ISETP.GE.U32.AND P0, PT, R0, UR6, PT ;  /* 0x0000000600007c0c */ /* 0x002fc8000bf06070 */
[----:B------:R-:W-:-:S13]  /*0070*/  ISETP.GE.U32.AND.EX P0, PT, RZ, UR7, PT, P0 ;  /* 0x00000007ff007c0c */ /* 0x000fda000bf06100 */
[----:B------:R-:W-:Y:S05]  /*0080*/  @P0 EXIT ;  /* 0x000000000000094d */ /* 0x000fea0003800000 */
[----:B------:R-:W0:Y:S01]  /*0090*/  LDCU.64 UR6, c[0x0][0x380] ;  /* 0x00007000ff0677ac */ /* 0x000e220008000a00 */
[----:B------:R-:W1:Y:S01]  /*00a0*/  LDCU.64 UR4, c[0x0][0x358] ;  /* 0x00006b00ff0477ac */ /* 0x000e620008000a00 */
[----:B0-----:R-:W-:-:S04]  /*00b0*/  LEA R2, P0, R0, UR6, 0x2 ;  /* 0x0000000600027c11 */ /* 0x001fc8000f8010ff */
[----:B------:R-:W-:-:S05]  /*00c0*/  LEA.HI.X R3, R0, UR7, RZ, 0x2, P0 ;  /* 0x0000000700037c11 */ /* 0x000fca00080f14ff */
[----:B-1----:R-:W2:Y:S02]  /*00d0*/  LDG.E R0, desc[UR4][R2.64] ;  /* 0x0000000402007981 */ /* 0x002ea4000c1e1900 */
[----:B--2---:R-:W-:-:S05]  /*00e0*/  FADD R5, R0, R0 ;  /* 0x0000000000057221 */ /* 0x004fca0000000000 */
[----:B------:R-:W-:Y:S01]  /*00f0*/  STG.E desc[UR4][R2.64], R5 ;  /* 0x0000000502007986 */ /* 0x000fe2000c101904 */
[----:B------:R-:W-:Y:S05]  /*0100*/  EXIT ;  /* 0x000000000000794d */ /* 0x000fea0003800000 */
.L_x_0:
[----:B------:R-:W-:-:S00]  /*0110*/  BRA `(.L_x_0) ;  /* 0xfffffffc00fc7947 */ /* 0x000fc0000383ffff */
[----:B------:R-:W-:-:S00]  /*0120*/  NOP ;  /* 0x0000000000007918 */ /* 0x000fc00000000000 */
        /* <DEDUP_REMOVED lines=13> */
.L_x_1:


//--------------------- .nv.shared.reserved.0     --------------------------
	.section	.nv.shared.reserved.0,"aw",@nobits
	.weak		__nv_reservedSMEM_offset_0_alias
	.size		__nv_reservedSMEM_offset_0_alias, 0, 64
	.other		__nv_reservedSMEM_offset_0_alias,@"STO_CUDA_RESERVED_SHARED STV_DEFAULT"
__nv_reservedSMEM_offset_0_alias:
	.zero		0
	.zero		64


//--------------------- .nv.constant0._Z11scaleKernelPfm --------------------------
	.section	.nv.constant0._Z11scaleKernelPfm,"a",@progbits
	.sectionflags	@""
	.align	4
.nv.constant0._Z11scaleKernelPfm:
	.zero		912


//--------------------- SYMBOLS --------------------------

	.type		.nv.reservedSmem.offset0,@object
	.size		.nv.reservedSmem.offset0,0x4
